//
// Generated by NVIDIA NVVM Compiler
//
// Compiler Build ID: CL-36424714
// Cuda compilation tools, release 13.0, V13.0.88
// Based on NVVM 20.0.0
//

.version 9.0
.target sm_100
.address_size 64

	// .globl	_Z16helloWorldKernelv
.extern .func  (.param .b32 func_retval0) vprintf
(
	.param .b64 vprintf_param_0,
	.param .b64 vprintf_param_1
)
;
.global .align 1 .b8 $str[34] = {72, 101, 108, 108, 111, 32, 87, 111, 114, 108, 100, 33, 32, 77, 121, 32, 116, 104, 114, 101, 97, 100, 73, 100, 32, 105, 115, 32, 32, 37, 50, 100, 10};

.visible .entry _Z16helloWorldKernelv()
{
	.local .align 8 .b8 	__local_depot0[8];
	.reg .b64 	%SP;
	.reg .b64 	%SPL;
	.reg .b32 	%r<7>;
	.reg .b64 	%rd<5>;

	mov.u64 	%SPL, __local_depot0;
	cvta.local.u64 	%SP, %SPL;
	add.u64 	%rd1, %SP, 0;
	add.u64 	%rd2, %SPL, 0;
	mov.u32 	%r1, %ctaid.x;
	mov.u32 	%r2, %ntid.x;
	mov.u32 	%r3, %tid.x;
	mad.lo.s32 	%r4, %r1, %r2, %r3;
	st.local.u32 	[%rd2], %r4;
	mov.u64 	%rd3, $str;
	cvta.global.u64 	%rd4, %rd3;
	{ // callseq 0, 0
	.param .b64 param0;
	st.param.b64 	[param0], %rd4;
	.param .b64 param1;
	st.param.b64 	[param1], %rd1;
	.param .b32 retval0;
	call.uni (retval0), 
	vprintf, 
	(
	param0, 
	param1
	);
	ld.param.b32 	%r5, [retval0];
	} // callseq 0
	ret;

}


// ===== COMPILED SASS (sm_100) =====

	.target	sm_100

	.elftype	@"ET_EXEC"


//--------------------- .note.nv.tkinfo           --------------------------
	.section	.note.nv.tkinfo,"",@"SHT_NOTE"
	.sectionflags	@"SHF_NOTE_NV_TKINFO"
	.tkinfo
        /*0018*/ 	.word	0x00000002
        /*0030*/ 	.string	""
        /*0030*/ 	.string	"ptxas"
        /*0030*/ 	.string	"Cuda compilation tools, release 13.0, V13.0.88"
        /*0030*/ 	.string	"Build cuda_13.0.r13.0/compiler.36424714_0"
        /*0030*/ 	.string	"-arch sm_100 -m 64 "



//--------------------- .note.nv.cuinfo           --------------------------
	.section	.note.nv.cuinfo,"",@"SHT_NOTE"
	.sectionflags	@"SHF_NOTE_NV_CUINFO"
        /*0018*/ 	.short	0x0002
        /*001a*/ 	.short	0x0064
        /*001c*/ 	.short	0x0082
	.zero		2


//--------------------- .nv.info                  --------------------------
	.section	.nv.info,"",@"SHT_CUDA_INFO"
	.align	4


	//----- nvinfo : EIATTR_REGCOUNT
	.align		4
        /*0000*/ 	.byte	0x04, 0x2f
        /*0002*/ 	.short	(.L_2 - .L_1)
	.align		4
.L_1:
        /*0004*/ 	.word	index@(_Z16helloWorldKernelv)
        /*0008*/ 	.word	0x00000018


	//----- nvinfo : EIATTR_FRAME_SIZE
	.align		4
.L_2:
        /*000c*/ 	.byte	0x04, 0x11
        /*000e*/ 	.short	(.L_4 - .L_3)
	.align		4
.L_3:
        /*0010*/ 	.word	index@(_Z16helloWorldKernelv)
        /*0014*/ 	.word	0x00000008


	//----- nvinfo : EIATTR_MIN_STACK_SIZE
	.align		4
.L_4:
        /*0018*/ 	.byte	0x04, 0x12
        /*001a*/ 	.short	(.L_6 - .L_5)
	.align		4
.L_5:
        /*001c*/ 	.word	index@(_Z16helloWorldKernelv)
        /*0020*/ 	.word	0x00000008
.L_6:


//--------------------- .nv.compat                --------------------------
	.section	.nv.compat,"",@"SHT_CUDA_COMPAT_INFO"
	.align	4
        /*0000*/ 	.byte	0x02, 0x09, 0x00, 0x00, 0x02, 0x02, 0x01, 0x00, 0x02, 0x05, 0x05, 0x00, 0x03, 0x07, 0x01, 0x01
        /*0010*/ 	.byte	0x02, 0x03, 0x00, 0x00, 0x02, 0x06, 0x01, 0x00, 0x04, 0x0b, 0x08, 0x00, 0x09, 0x00, 0x00, 0x00
        /*0020*/ 	.byte	0x00, 0x00, 0x00, 0x00


//--------------------- .nv.info._Z16helloWorldKernelv --------------------------
	.section	.nv.info._Z16helloWorldKernelv,"",@"SHT_CUDA_INFO"
	.sectionflags	@""
	.align	4


	//----- nvinfo : EIATTR_CUDA_API_VERSION
	.align		4
        /*0000*/ 	.byte	0x04, 0x37
        /*0002*/ 	.short	(.L_8 - .L_7)
.L_7:
        /*0004*/ 	.word	0x00000082


	//----- nvinfo : EIATTR_SPARSE_MMA_MASK
	.align		4
.L_8:
        /*0008*/ 	.byte	0x03, 0x50
        /*000a*/ 	.short	0x0000


	//----- nvinfo : EIATTR_MAXREG_COUNT
	.align		4
        /*000c*/ 	.byte	0x03, 0x1b
        /*000e*/ 	.short	0x00ff


	//----- nvinfo : EIATTR_EXTERNS
	.align		4
        /*0010*/ 	.byte	0x04, 0x0f
        /*0012*/ 	.short	(.L_10 - .L_9)


	//   ....[0]....
	.align		4
.L_9:
        /*0014*/ 	.word	index@(vprintf)


	//----- nvinfo : EIATTR_MERCURY_ISA_VERSION
	.align		4
.L_10:
        /*0018*/ 	.byte	0x03, 0x5f
        /*001a*/ 	.short	0x0101


	//----- nvinfo : EIATTR_VRC_CTA_INIT_COUNT
	.align		4
        /*001c*/ 	.byte	0x02, 0x4a
	.zero		1
	.zero		1


	//----- nvinfo : EIATTR_SYSCALL_OFFSETS
	.align		4
        /*0020*/ 	.byte	0x04, 0x46
        /*0022*/ 	.short	(.L_12 - .L_11)


	//   ....[0]....
.L_11:
        /*0024*/ 	.word	0x00000110


	//----- nvinfo : EIATTR_EXIT_INSTR_OFFSETS
	.align		4
.L_12:
        /*0028*/ 	.byte	0x04, 0x1c
        /*002a*/ 	.short	(.L_14 - .L_13)


	//   ....[0]....
.L_13:
        /*002c*/ 	.word	0x00000120


	//----- nvinfo : EIATTR_SW_WAR
	.align		4
.L_14:
        /*0030*/ 	.byte	0x04, 0x36
        /*0032*/ 	.short	(.L_16 - .L_15)
.L_15:
        /*0034*/ 	.word	0x00000008
.L_16:


//--------------------- .nv.callgraph             --------------------------
	.section	.nv.callgraph,"",@"SHT_CUDA_CALLGRAPH"
	.align	4
	.sectionentsize	8
	.align		4
        /*0000*/ 	.word	0x00000000
	.align		4
        /*0004*/ 	.word	0xffffffff
	.align		4
        /*0008*/ 	.word	index@(_Z16helloWorldKernelv)
	.align		4
        /*000c*/ 	.word	index@(vprintf)
	.align		4
        /*0010*/ 	.word	0x00000000
	.align		4
        /*0014*/ 	.word	0xfffffffe
	.align		4
        /*0018*/ 	.word	0x00000000
	.align		4
        /*001c*/ 	.word	0xfffffffd
	.align		4
        /*0020*/ 	.word	0x00000000
	.align		4
        /*0024*/ 	.word	0xfffffffc


//--------------------- .nv.constant4             --------------------------
	.section	.nv.constant4,"a",@progbits
	.align	8
	.align		8
.nv.constant4:
        /*0000*/ 	.dword	vprintf
	.align		8
        /*0008*/ 	.dword	$str


//--------------------- .text._Z16helloWorldKernelv --------------------------
	.section	.text._Z16helloWorldKernelv,"ax",@progbits
	.align	128
        .global         _Z16helloWorldKernelv
        .type           _Z16helloWorldKernelv,@function
        .size           _Z16helloWorldKernelv,(.L_x_2 - _Z16helloWorldKernelv)
        .other          _Z16helloWorldKernelv,@"STO_CUDA_ENTRY STV_DEFAULT"
_Z16helloWorldKernelv:
.text._Z16helloWorldKernelv:
[----:B------:R-:W0:Y:S01]  /*0000*/  LDC R1, c[0x0][0x37c] ;  /* 0x0000df00ff017b82 */ /* 0x000e220000000800 */
[----:B------:R-:W1:Y:S01]  /*0010*/  S2R R3, SR_TID.X ;  /* 0x0000000000037919 */ /* 0x000e620000002100 */
[----:B------:R-:W2:Y:S06]  /*0020*/  LDCU UR5, c[0x0][0x2fc] ;  /* 0x00005f80ff0577ac */ /* 0x000eac0008000800 */
[----:B------:R-:W1:Y:S01]  /*0030*/  S2UR UR6, SR_CTAID.X ;  /* 0x00000000000679c3 */ /* 0x000e620000002500 */
[----:B------:R-:W-:Y:S01]  /*0040*/  MOV R2, 0x0 ;  /* 0x0000000000027802 */ /* 0x000fe20000000f00 */
[----:B0-----:R-:W-:Y:S01]  /*0050*/  VIADD R1, R1, 0xfffffff8 ;  /* 0xfffffff801017836 */ /* 0x001fe20000000000 */
[----:B------:R-:W0:Y:S05]  /*0060*/  LDCU UR4, c[0x0][0x2f8] ;  /* 0x00005f00ff0477ac */ /* 0x000e2a0008000800 */
[----:B------:R-:W1:Y:S01]  /*0070*/  LDC R0, c[0x0][0x360] ;  /* 0x0000d800ff007b82 */ /* 0x000e620000000800 */
[----:B0-----:R-:W-:-:S05]  /*0080*/  IADD3 R6, P0, PT, R1, UR4, RZ ;  /* 0x0000000401067c10 */ /* 0x001fca000ff1e0ff */
[----:B--2---:R-:W-:Y:S02]  /*0090*/  IMAD.X R7, RZ, RZ, UR5, P0 ;  /* 0x00000005ff077e24 */ /* 0x004fe400080e06ff */
[----:B-1----:R-:W-:Y:S01]  /*00a0*/  IMAD R0, R0, UR6, R3 ;  /* 0x0000000600007c24 */ /* 0x002fe2000f8e0203 */
[----:B------:R-:W0:Y:S01]  /*00b0*/  LDCU.64 UR6, c[0x4][0x8] ;  /* 0x01000100ff0677ac */ /* 0x000e220008000a00 */
[----:B------:R-:W1:Y:S03]  /*00c0*/  LDC.64 R2, c[0x4][R2] ;  /* 0x0100000002027b82 */ /* 0x000e660000000a00 */
[----:B------:R2:W-:Y:S01]  /*00d0*/  STL [R1], R0 ;  /* 0x0000000001007387 */ /* 0x0005e20000100800 */
[----:B0-----:R-:W-:Y:S01]  /*00e0*/  IMAD.U32 R4, RZ, RZ, UR6 ;  /* 0x00000006ff047e24 */ /* 0x001fe2000f8e00ff */
[----:B--2---:R-:W-:-:S07]  /*00f0*/  MOV R5, UR7 ;  /* 0x0000000700057c02 */ /* 0x004fce0008000f00 */
[----:B------:R-:W-:-:S07]  /*0100*/  LEPC R20, `(.L_x_0) ;  /* 0x000000001014794e */ /* 0x000fce0000000000 */
[----:B-1----:R-:W-:Y:S05]  /*0110*/  CALL.ABS.NOINC R2 ;  /* 0x0000000002007343 */ /* 0x002fea0003c00000 */
.L_x_0:
[----:B------:R-:W-:Y:S05]  /*0120*/  EXIT ;  /* 0x000000000000794d */ /* 0x000fea0003800000 */
.L_x_1:
[----:B------:R-:W-:-:S00]  /*0130*/  BRA `(.L_x_1) ;  /* 0xfffffffc00fc7947 */ /* 0x000fc0000383ffff */
[----:B------:R-:W-:-:S00]  /*0140*/  NOP ;  /* 0x0000000000007918 */ /* 0x000fc00000000000 */
        /* <DEDUP_REMOVED lines=11> */
.L_x_2:


//--------------------- .nv.global.init           --------------------------
	.section	.nv.global.init,"aw",@progbits
.nv.global.init:
	.type		$str,@object
	.size		$str,(.L_0 - $str)
$str:
        /*0000*/ 	.byte	0x48, 0x65, 0x6c, 0x6c, 0x6f, 0x20, 0x57, 0x6f, 0x72, 0x6c, 0x64, 0x21, 0x20, 0x4d, 0x79, 0x20
        /*0010*/ 	.byte	0x74, 0x68, 0x72, 0x65, 0x61, 0x64, 0x49, 0x64, 0x20, 0x69, 0x73, 0x20, 0x20, 0x25, 0x32, 0x64
        /*0020*/ 	.byte	0x0a, 0x00
.L_0:


//--------------------- .nv.shared.reserved.0     --------------------------
	.section	.nv.shared.reserved.0,"aw",@nobits
	.weak		__nv_reservedSMEM_offset_0_alias
	.size		__nv_reservedSMEM_offset_0_alias, 0, 64
	.other		__nv_reservedSMEM_offset_0_alias,@"STO_CUDA_RESERVED_SHARED STV_DEFAULT"
__nv_reservedSMEM_offset_0_alias:
	.zero		0
	.zero		64


//--------------------- .nv.constant0._Z16helloWorldKernelv --------------------------
	.section	.nv.constant0._Z16helloWorldKernelv,"a",@progbits
	.sectionflags	@""
	.align	4
.nv.constant0._Z16helloWorldKernelv:
	.zero		896


//--------------------- SYMBOLS --------------------------

	.type		.nv.reservedSmem.offset0,@object
	.size		.nv.reservedSmem.offset0,0x4
	.type		vprintf,@function
